//
// Generated by NVIDIA NVVM Compiler
//
// Compiler Build ID: CL-36424714
// Cuda compilation tools, release 13.0, V13.0.88
// Based on NVVM 20.0.0
//

.version 9.0
.target sm_100
.address_size 64

	// .globl	_Z16addVectorsKernelPKfS0_Pfi

.visible .entry _Z16addVectorsKernelPKfS0_Pfi(
	.param .u64 .ptr .align 1 _Z16addVectorsKernelPKfS0_Pfi_param_0,
	.param .u64 .ptr .align 1 _Z16addVectorsKernelPKfS0_Pfi_param_1,
	.param .u64 .ptr .align 1 _Z16addVectorsKernelPKfS0_Pfi_param_2,
	.param .u32 _Z16addVectorsKernelPKfS0_Pfi_param_3
)
{
	.reg .pred 	%p<2>;
	.reg .b32 	%r<6>;
	.reg .b32 	%f<4>;
	.reg .b64 	%rd<11>;

	ld.param.u64 	%rd1, [_Z16addVectorsKernelPKfS0_Pfi_param_0];
	ld.param.u64 	%rd2, [_Z16addVectorsKernelPKfS0_Pfi_param_1];
	ld.param.u64 	%rd3, [_Z16addVectorsKernelPKfS0_Pfi_param_2];
	ld.param.u32 	%r2, [_Z16addVectorsKernelPKfS0_Pfi_param_3];
	mov.u32 	%r3, %ctaid.x;
	mov.u32 	%r4, %ntid.x;
	mov.u32 	%r5, %tid.x;
	mad.lo.s32 	%r1, %r3, %r4, %r5;
	setp.ge.s32 	%p1, %r1, %r2;
	@%p1 bra 	$L__BB0_2;
	cvta.to.global.u64 	%rd4, %rd1;
	cvta.to.global.u64 	%rd5, %rd2;
	cvta.to.global.u64 	%rd6, %rd3;
	mul.wide.s32 	%rd7, %r1, 4;
	add.s64 	%rd8, %rd4, %rd7;
	ld.global.f32 	%f1, [%rd8];
	add.s64 	%rd9, %rd5, %rd7;
	ld.global.f32 	%f2, [%rd9];
	add.f32 	%f3, %f1, %f2;
	add.s64 	%rd10, %rd6, %rd7;
	st.global.f32 	[%rd10], %f3;
$L__BB0_2:
	ret;

}


// ===== COMPILED SASS (sm_100) =====

	.target	sm_100

	.elftype	@"ET_EXEC"


//--------------------- .note.nv.tkinfo           --------------------------
	.section	.note.nv.tkinfo,"",@"SHT_NOTE"
	.sectionflags	@"SHF_NOTE_NV_TKINFO"
	.tkinfo
        /*0018*/ 	.word	0x00000002
        /*0030*/ 	.string	""
        /*0030*/ 	.string	"ptxas"
        /*0030*/ 	.string	"Cuda compilation tools, release 13.0, V13.0.88"
        /*0030*/ 	.string	"Build cuda_13.0.r13.0/compiler.36424714_0"
        /*0030*/ 	.string	"-arch sm_100 -m 64 "



//--------------------- .note.nv.cuinfo           --------------------------
	.section	.note.nv.cuinfo,"",@"SHT_NOTE"
	.sectionflags	@"SHF_NOTE_NV_CUINFO"
        /*0018*/ 	.short	0x0002
        /*001a*/ 	.short	0x0064
        /*001c*/ 	.short	0x0082
	.zero		2


//--------------------- .nv.info                  --------------------------
	.section	.nv.info,"",@"SHT_CUDA_INFO"
	.align	4


	//----- nvinfo : EIATTR_REGCOUNT
	.align		4
        /*0000*/ 	.byte	0x04, 0x2f
        /*0002*/ 	.short	(.L_1 - .L_0)
	.align		4
.L_0:
        /*0004*/ 	.word	index@(_Z16addVectorsKernelPKfS0_Pfi)
        /*0008*/ 	.word	0x0000000c


	//----- nvinfo : EIATTR_FRAME_SIZE
	.align		4
.L_1:
        /*000c*/ 	.byte	0x04, 0x11
        /*000e*/ 	.short	(.L_3 - .L_2)
	.align		4
.L_2:
        /*0010*/ 	.word	index@(_Z16addVectorsKernelPKfS0_Pfi)
        /*0014*/ 	.word	0x00000000


	//----- nvinfo : EIATTR_MIN_STACK_SIZE
	.align		4
.L_3:
        /*0018*/ 	.byte	0x04, 0x12
        /*001a*/ 	.short	(.L_5 - .L_4)
	.align		4
.L_4:
        /*001c*/ 	.word	index@(_Z16addVectorsKernelPKfS0_Pfi)
        /*0020*/ 	.word	0x00000000
.L_5:


//--------------------- .nv.compat                --------------------------
	.section	.nv.compat,"",@"SHT_CUDA_COMPAT_INFO"
	.align	4
        /*0000*/ 	.byte	0x02, 0x09, 0x00, 0x00, 0x02, 0x02, 0x01, 0x00, 0x02, 0x05, 0x05, 0x00, 0x03, 0x07, 0x01, 0x01
        /*0010*/ 	.byte	0x02, 0x03, 0x00, 0x00, 0x02, 0x06, 0x01, 0x00, 0x04, 0x0b, 0x08, 0x00, 0x09, 0x00, 0x00, 0x00
        /*0020*/ 	.byte	0x00, 0x00, 0x00, 0x00


//--------------------- .nv.info._Z16addVectorsKernelPKfS0_Pfi --------------------------
	.section	.nv.info._Z16addVectorsKernelPKfS0_Pfi,"",@"SHT_CUDA_INFO"
	.sectionflags	@""
	.align	4


	//----- nvinfo : EIATTR_CUDA_API_VERSION
	.align		4
        /*0000*/ 	.byte	0x04, 0x37
        /*0002*/ 	.short	(.L_7 - .L_6)
.L_6:
        /*0004*/ 	.word	0x00000082


	//----- nvinfo : EIATTR_KPARAM_INFO
	.align		4
.L_7:
        /*0008*/ 	.byte	0x04, 0x17
        /*000a*/ 	.short	(.L_9 - .L_8)
.L_8:
        /*000c*/ 	.word	0x00000000
        /*0010*/ 	.short	0x0003
        /*0012*/ 	.short	0x0018
        /*0014*/ 	.byte	0x00, 0xf0, 0x11, 0x00


	//----- nvinfo : EIATTR_KPARAM_INFO
	.align		4
.L_9:
        /*0018*/ 	.byte	0x04, 0x17
        /*001a*/ 	.short	(.L_11 - .L_10)
.L_10:
        /*001c*/ 	.word	0x00000000
        /*0020*/ 	.short	0x0002
        /*0022*/ 	.short	0x0010
        /*0024*/ 	.byte	0x00, 0xf5, 0x21, 0x00


	//----- nvinfo : EIATTR_KPARAM_INFO
	.align		4
.L_11:
        /*0028*/ 	.byte	0x04, 0x17
        /*002a*/ 	.short	(.L_13 - .L_12)
.L_12:
        /*002c*/ 	.word	0x00000000
        /*0030*/ 	.short	0x0001
        /*0032*/ 	.short	0x0008
        /*0034*/ 	.byte	0x00, 0xf5, 0x21, 0x00


	//----- nvinfo : EIATTR_KPARAM_INFO
	.align		4
.L_13:
        /*0038*/ 	.byte	0x04, 0x17
        /*003a*/ 	.short	(.L_15 - .L_14)
.L_14:
        /*003c*/ 	.word	0x00000000
        /*0040*/ 	.short	0x0000
        /*0042*/ 	.short	0x0000
        /*0044*/ 	.byte	0x00, 0xf5, 0x21, 0x00


	//----- nvinfo : EIATTR_SPARSE_MMA_MASK
	.align		4
.L_15:
        /*0048*/ 	.byte	0x03, 0x50
        /*004a*/ 	.short	0x0000


	//----- nvinfo : EIATTR_MAXREG_COUNT
	.align		4
        /*004c*/ 	.byte	0x03, 0x1b
        /*004e*/ 	.short	0x00ff


	//----- nvinfo : EIATTR_MERCURY_ISA_VERSION
	.align		4
        /*0050*/ 	.byte	0x03, 0x5f
        /*0052*/ 	.short	0x0101


	//----- nvinfo : EIATTR_VRC_CTA_INIT_COUNT
	.align		4
        /*0054*/ 	.byte	0x02, 0x4a
	.zero		1
	.zero		1


	//----- nvinfo : EIATTR_EXIT_INSTR_OFFSETS
	.align		4
        /*0058*/ 	.byte	0x04, 0x1c
        /*005a*/ 	.short	(.L_17 - .L_16)


	//   ....[0]....
.L_16:
        /*005c*/ 	.word	0x00000070


	//   ....[1]....
        /*0060*/ 	.word	0x00000130


	//----- nvinfo : EIATTR_CBANK_PARAM_SIZE
	.align		4
.L_17:
        /*0064*/ 	.byte	0x03, 0x19
        /*0066*/ 	.short	0x001c


	//----- nvinfo : EIATTR_PARAM_CBANK
	.align		4
        /*0068*/ 	.byte	0x04, 0x0a
        /*006a*/ 	.short	(.L_19 - .L_18)
	.align		4
.L_18:
        /*006c*/ 	.word	index@(.nv.constant0._Z16addVectorsKernelPKfS0_Pfi)
        /*0070*/ 	.short	0x0380
        /*0072*/ 	.short	0x001c


	//----- nvinfo : EIATTR_SW_WAR
	.align		4
.L_19:
        /*0074*/ 	.byte	0x04, 0x36
        /*0076*/ 	.short	(.L_21 - .L_20)
.L_20:
        /*0078*/ 	.word	0x00000008
.L_21:


//--------------------- .nv.callgraph             --------------------------
	.section	.nv.callgraph,"",@"SHT_CUDA_CALLGRAPH"
	.align	4
	.sectionentsize	8
	.align		4
        /*0000*/ 	.word	0x00000000
	.align		4
        /*0004*/ 	.word	0xffffffff
	.align		4
        /*0008*/ 	.word	0x00000000
	.align		4
        /*000c*/ 	.word	0xfffffffe
	.align		4
        /*0010*/ 	.word	0x00000000
	.align		4
        /*0014*/ 	.word	0xfffffffd
	.align		4
        /*0018*/ 	.word	0x00000000
	.align		4
        /*001c*/ 	.word	0xfffffffc


//--------------------- .text._Z16addVectorsKernelPKfS0_Pfi --------------------------
	.section	.text._Z16addVectorsKernelPKfS0_Pfi,"ax",@progbits
	.align	128
        .global         _Z16addVectorsKernelPKfS0_Pfi
        .type           _Z16addVectorsKernelPKfS0_Pfi,@function
        .size           _Z16addVectorsKernelPKfS0_Pfi,(.L_x_1 - _Z16addVectorsKernelPKfS0_Pfi)
        .other          _Z16addVectorsKernelPKfS0_Pfi,@"STO_CUDA_ENTRY STV_DEFAULT"
_Z16addVectorsKernelPKfS0_Pfi:
.text._Z16addVectorsKernelPKfS0_Pfi:
[----:B------:R-:W-:Y:S01]  /*0000*/  LDC R1, c[0x0][0x37c] ;  /* 0x0000df00ff017b82 */ /* 0x000fe20000000800 */
[----:B------:R-:W0:Y:S07]  /*0010*/  S2R R0, SR_TID.X ;  /* 0x0000000000007919 */ /* 0x000e2e0000002100 */
[----:B------:R-:W0:Y:S01]  /*0020*/  S2UR UR4, SR_CTAID.X ;  /* 0x00000000000479c3 */ /* 0x000e220000002500 */
[----:B------:R-:W1:Y:S07]  /*0030*/  LDCU UR5, c[0x0][0x398] ;  /* 0x00007300ff0577ac */ /* 0x000e6e0008000800 */
[----:B------:R-:W0:Y:S02]  /*0040*/  LDC R9, c[0x0][0x360] ;  /* 0x0000d800ff097b82 */ /* 0x000e240000000800 */
[----:B0-----:R-:W-:-:S05]  /*0050*/  IMAD R9, R9, UR4, R0 ;  /* 0x0000000409097c24 */ /* 0x001fca000f8e0200 */
[----:B-1----:R-:W-:-:S13]  /*0060*/  ISETP.GE.AND P0, PT, R9, UR5, PT ;  /* 0x0000000509007c0c */ /* 0x002fda000bf06270 */
[----:B------:R-:W-:Y:S05]  /*0070*/  @P0 EXIT ;  /* 0x000000000000094d */ /* 0x000fea0003800000 */
[----:B------:R-:W0:Y:S01]  /*0080*/  LDC.64 R2, c[0x0][0x380] ;  /* 0x0000e000ff027b82 */ /* 0x000e220000000a00 */
[----:B------:R-:W1:Y:S07]  /*0090*/  LDCU.64 UR4, c[0x0][0x358] ;  /* 0x00006b00ff0477ac */ /* 0x000e6e0008000a00 */
[----:B------:R-:W2:Y:S08]  /*00a0*/  LDC.64 R4, c[0x0][0x388] ;  /* 0x0000e200ff047b82 */ /* 0x000eb00000000a00 */
[----:B------:R-:W3:Y:S01]  /*00b0*/  LDC.64 R6, c[0x0][0x390] ;  /* 0x0000e400ff067b82 */ /* 0x000ee20000000a00 */
[----:B0-----:R-:W-:-:S06]  /*00c0*/  IMAD.WIDE R2, R9, 0x4, R2 ;  /* 0x0000000409027825 */ /* 0x001fcc00078e0202 */
[----:B-1----:R-:W4:Y:S01]  /*00d0*/  LDG.E R2, desc[UR4][R2.64] ;  /* 0x0000000402027981 */ /* 0x002f22000c1e1900 */
[----:B--2---:R-:W-:-:S06]  /*00e0*/  IMAD.WIDE R4, R9, 0x4, R4 ;  /* 0x0000000409047825 */ /* 0x004fcc00078e0204 */
[----:B------:R-:W4:Y:S01]  /*00f0*/  LDG.E R5, desc[UR4][R4.64] ;  /* 0x0000000404057981 */ /* 0x000f22000c1e1900 */
[----:B---3--:R-:W-:-:S04]  /*0100*/  IMAD.WIDE R6, R9, 0x4, R6 ;  /* 0x0000000409067825 */ /* 0x008fc800078e0206 */
[----:B----4-:R-:W-:-:S05]  /*0110*/  FADD R9, R2, R5 ;  /* 0x0000000502097221 */ /* 0x010fca0000000000 */
[----:B------:R-:W-:Y:S01]  /*0120*/  STG.E desc[UR4][R6.64], R9 ;  /* 0x0000000906007986 */ /* 0x000fe2000c101904 */
[----:B------:R-:W-:Y:S05]  /*0130*/  EXIT ;  /* 0x000000000000794d */ /* 0x000fea0003800000 */
.L_x_0:
[----:B------:R-:W-:-:S00]  /*0140*/  BRA `(.L_x_0) ;  /* 0xfffffffc00fc7947 */ /* 0x000fc0000383ffff */
[----:B------:R-:W-:-:S00]  /*0150*/  NOP ;  /* 0x0000000000007918 */ /* 0x000fc00000000000 */
        /* <DEDUP_REMOVED lines=10> */
.L_x_1:


//--------------------- .nv.shared.reserved.0     --------------------------
	.section	.nv.shared.reserved.0,"aw",@nobits
	.weak		__nv_reservedSMEM_offset_0_alias
	.size		__nv_reservedSMEM_offset_0_alias, 0, 64
	.other		__nv_reservedSMEM_offset_0_alias,@"STO_CUDA_RESERVED_SHARED STV_DEFAULT"
__nv_reservedSMEM_offset_0_alias:
	.zero		0
	.zero		64


//--------------------- .nv.constant0._Z16addVectorsKernelPKfS0_Pfi --------------------------
	.section	.nv.constant0._Z16addVectorsKernelPKfS0_Pfi,"a",@progbits
	.sectionflags	@""
	.align	4
.nv.constant0._Z16addVectorsKernelPKfS0_Pfi:
	.zero		924


//--------------------- SYMBOLS --------------------------

	.type		.nv.reservedSmem.offset0,@object
	.size		.nv.reservedSmem.offset0,0x4
